	.headerflags	@"EF_CUDA_TEXMODE_UNIFIED EF_CUDA_64BIT_ADDRESS EF_CUDA_ACCELERATORS EF_CUDA_SM90 EF_CUDA_VIRTUAL_SM(EF_CUDA_SM90)"
	.elftype	@"ET_EXEC"


//--------------------- .nv.info                  --------------------------
	.section	.nv.info,"",@"SHT_CUDA_INFO"
	.align	4


	//----- nvinfo : EIATTR_REGCOUNT
	.align		4
        /*0000*/ 	.byte	0x04, 0x2f
        /*0002*/ 	.short	(.L_3 - .L_2)
	.align		4
.L_2:
        /*0004*/ 	.word	index@(triton_poi_fused__native_batch_norm_legit_no_training_convolution_relu_5)
        /*0008*/ 	.word	0x00000016


	//----- nvinfo : EIATTR_MIN_STACK_SIZE
	.align		4
.L_3:
        /*000c*/ 	.byte	0x04, 0x12
        /*000e*/ 	.short	(.L_5 - .L_4)
	.align		4
.L_4:
        /*0010*/ 	.word	index@(triton_poi_fused__native_batch_norm_legit_no_training_convolution_relu_5)
        /*0014*/ 	.word	0x00000000


	//----- nvinfo : EIATTR_FRAME_SIZE
	.align		4
.L_5:
        /*0018*/ 	.byte	0x04, 0x11
        /*001a*/ 	.short	(.L_7 - .L_6)
	.align		4
.L_6:
        /*001c*/ 	.word	index@(triton_poi_fused__native_batch_norm_legit_no_training_convolution_relu_5)
        /*0020*/ 	.word	0x00000000


	//----- nvinfo : EIATTR_MIN_STACK_SIZE
	.align		4
.L_7:
        /*0024*/ 	.byte	0x04, 0x12
        /*0026*/ 	.short	(.L_9 - .L_8)
	.align		4
.L_8:
        /*0028*/ 	.word	index@(triton_poi_fused__native_batch_norm_legit_no_training_convolution_relu_5)
        /*002c*/ 	.word	0x00000000
.L_9:


//--------------------- .nv.info.triton_poi_fused__native_batch_norm_legit_no_training_convolution_relu_5 --------------------------
	.section	.nv.info.triton_poi_fused__native_batch_norm_legit_no_training_convolution_relu_5,"",@"SHT_CUDA_INFO"
	.sectionflags	@""
	.align	4


	//----- nvinfo : EIATTR_CUDA_API_VERSION
	.align		4
        /*0000*/ 	.byte	0x04, 0x37
        /*0002*/ 	.short	(.L_11 - .L_10)
.L_10:
        /*0004*/ 	.word	0x0000007c


	//----- nvinfo : EIATTR_KPARAM_INFO
	.align		4
.L_11:
        /*0008*/ 	.byte	0x04, 0x17
        /*000a*/ 	.short	(.L_13 - .L_12)
.L_12:
        /*000c*/ 	.word	0x00000000
        /*0010*/ 	.short	0x0007
        /*0012*/ 	.short	0x0038
        /*0014*/ 	.byte	0x00, 0xf0, 0x11, 0x00


	//----- nvinfo : EIATTR_KPARAM_INFO
	.align		4
.L_13:
        /*0018*/ 	.byte	0x04, 0x17
        /*001a*/ 	.short	(.L_15 - .L_14)
.L_14:
        /*001c*/ 	.word	0x00000000
        /*0020*/ 	.short	0x0006
        /*0022*/ 	.short	0x0030
        /*0024*/ 	.byte	0x00, 0xf4, 0x21, 0x00


	//----- nvinfo : EIATTR_KPARAM_INFO
	.align		4
.L_15:
        /*0028*/ 	.byte	0x04, 0x17
        /*002a*/ 	.short	(.L_17 - .L_16)
.L_16:
        /*002c*/ 	.word	0x00000000
        /*0030*/ 	.short	0x0005
        /*0032*/ 	.short	0x0028
        /*0034*/ 	.byte	0x00, 0xf4, 0x21, 0x00


	//----- nvinfo : EIATTR_KPARAM_INFO
	.align		4
.L_17:
        /*0038*/ 	.byte	0x04, 0x17
        /*003a*/ 	.short	(.L_19 - .L_18)
.L_18:
        /*003c*/ 	.word	0x00000000
        /*0040*/ 	.short	0x0004
        /*0042*/ 	.short	0x0020
        /*0044*/ 	.byte	0x00, 0xf4, 0x21, 0x00


	//----- nvinfo : EIATTR_KPARAM_INFO
	.align		4
.L_19:
        /*0048*/ 	.byte	0x04, 0x17
        /*004a*/ 	.short	(.L_21 - .L_20)
.L_20:
        /*004c*/ 	.word	0x00000000
        /*0050*/ 	.short	0x0003
        /*0052*/ 	.short	0x0018
        /*0054*/ 	.byte	0x00, 0xf4, 0x21, 0x00


	//----- nvinfo : EIATTR_KPARAM_INFO
	.align		4
.L_21:
        /*0058*/ 	.byte	0x04, 0x17
        /*005a*/ 	.short	(.L_23 - .L_22)
.L_22:
        /*005c*/ 	.word	0x00000000
        /*0060*/ 	.short	0x0002
        /*0062*/ 	.short	0x0010
        /*0064*/ 	.byte	0x00, 0xf4, 0x21, 0x00


	//----- nvinfo : EIATTR_KPARAM_INFO
	.align		4
.L_23:
        /*0068*/ 	.byte	0x04, 0x17
        /*006a*/ 	.short	(.L_25 - .L_24)
.L_24:
        /*006c*/ 	.word	0x00000000
        /*0070*/ 	.short	0x0001
        /*0072*/ 	.short	0x0008
        /*0074*/ 	.byte	0x00, 0xf4, 0x21, 0x00


	//----- nvinfo : EIATTR_KPARAM_INFO
	.align		4
.L_25:
        /*0078*/ 	.byte	0x04, 0x17
        /*007a*/ 	.short	(.L_27 - .L_26)
.L_26:
        /*007c*/ 	.word	0x00000000
        /*0080*/ 	.short	0x0000
        /*0082*/ 	.short	0x0000
        /*0084*/ 	.byte	0x00, 0xf4, 0x21, 0x00


	//----- nvinfo : EIATTR_SPARSE_MMA_MASK
	.align		4
.L_27:
        /*0088*/ 	.byte	0x03, 0x50
        /*008a*/ 	.short	0x0000


	//----- nvinfo : EIATTR_MAXREG_COUNT
	.align		4
        /*008c*/ 	.byte	0x03, 0x1b
        /*008e*/ 	.short	0x00ff


	//----- nvinfo : EIATTR_EXIT_INSTR_OFFSETS
	.align		4
        /*0090*/ 	.byte	0x04, 0x1c
        /*0092*/ 	.short	(.L_29 - .L_28)


	//   ....[0]....
.L_28:
        /*0094*/ 	.word	0x00000430


	//----- nvinfo : EIATTR_REQNTID
	.align		4
.L_29:
        /*0098*/ 	.byte	0x04, 0x10
        /*009a*/ 	.short	(.L_31 - .L_30)
.L_30:
        /*009c*/ 	.word	0x00000100
        /*00a0*/ 	.word	0x00000001
        /*00a4*/ 	.word	0x00000001


	//----- nvinfo : EIATTR_CBANK_PARAM_SIZE
	.align		4
.L_31:
        /*00a8*/ 	.byte	0x03, 0x19
        /*00aa*/ 	.short	0x003c


	//----- nvinfo : EIATTR_PARAM_CBANK
	.align		4
        /*00ac*/ 	.byte	0x04, 0x0a
        /*00ae*/ 	.short	(.L_33 - .L_32)
	.align		4
.L_32:
        /*00b0*/ 	.word	index@(.nv.constant0.triton_poi_fused__native_batch_norm_legit_no_training_convolution_relu_5)
        /*00b4*/ 	.short	0x0210
        /*00b6*/ 	.short	0x003c


	//----- nvinfo : EIATTR_SW_WAR
	.align		4
.L_33:
        /*00b8*/ 	.byte	0x04, 0x36
        /*00ba*/ 	.short	(.L_35 - .L_34)
.L_34:
        /*00bc*/ 	.word	0x00000008
.L_35:


//--------------------- .nv.callgraph             --------------------------
	.section	.nv.callgraph,"",@"SHT_CUDA_CALLGRAPH"
	.align	4
	.sectionentsize	8
	.align		4
        /*0000*/ 	.word	0x00000000
	.align		4
        /*0004*/ 	.word	0xffffffff
	.align		4
        /*0008*/ 	.word	0x00000000
	.align		4
        /*000c*/ 	.word	0xfffffffe
	.align		4
        /*0010*/ 	.word	0x00000000
	.align		4
        /*0014*/ 	.word	0xfffffffd
	.align		4
        /*0018*/ 	.word	0x00000000
	.align		4
        /*001c*/ 	.word	0xfffffffc


//--------------------- .nv.constant4             --------------------------
	.section	.nv.constant4,"a",@progbits
	.align	8
	.align		8
.nv.constant4:
        /*0000*/ 	.dword	_$_str
	.align		8
        /*0008*/ 	.dword	_$_str_$_2


//--------------------- .text.triton_poi_fused__native_batch_norm_legit_no_training_convolution_relu_5 --------------------------
	.section	.text.triton_poi_fused__native_batch_norm_legit_no_training_convolution_relu_5,"ax",@progbits
	.align	128
        .global         triton_poi_fused__native_batch_norm_legit_no_training_convolution_relu_5
        .type           triton_poi_fused__native_batch_norm_legit_no_training_convolution_relu_5,@function
        .size           triton_poi_fused__native_batch_norm_legit_no_training_convolution_relu_5,(.L_x_1 - triton_poi_fused__native_batch_norm_legit_no_training_convolution_relu_5)
        .other          triton_poi_fused__native_batch_norm_legit_no_training_convolution_relu_5,@"STO_CUDA_ENTRY STV_DEFAULT"
triton_poi_fused__native_batch_norm_legit_no_training_convolution_relu_5:
.text.triton_poi_fused__native_batch_norm_legit_no_training_convolution_relu_5:
[----:B------:R-:W-:Y:S01]  /*0000*/  LDC R1, c[0x0][0x28] ;  /* 0x00000a00ff017b82 */ /* 0x000fe20000000800 */
[----:B------:R-:W1:Y:S07]  /*0010*/  S2R R0, SR_TID.X ;  /* 0x0000000000007919 */ /* 0x000e6e0000002100 */
[----:B------:R-:W2:Y:S01]  /*0020*/  LDC.64 R6, c[0x0][0x228] ;  /* 0x00008a00ff067b82 */ /* 0x000ea20000000a00 */
[----:B------:R-:W-:Y:S01]  /*0030*/  ULDC.64 UR4, c[0x0][0x208] ;  /* 0x0000820000047ab9 */ /* 0x000fe20000000a00 */
[----:B------:R-:W3:Y:S06]  /*0040*/  S2R R5, SR_CTAID.X ;  /* 0x0000000000057919 */ /* 0x000eec0000002500 */
[----:B------:R-:W4:Y:S08]  /*0050*/  LDC.64 R12, c[0x0][0x218] ;  /* 0x00008600ff0c7b82 */ /* 0x000f300000000a00 */
[----:B------:R-:W5:Y:S08]  /*0060*/  LDC.64 R14, c[0x0][0x220] ;  /* 0x00008800ff0e7b82 */ /* 0x000f700000000a00 */
[----:B------:R-:W5:Y:S01]  /*0070*/  LDC.64 R10, c[0x0][0x238] ;  /* 0x00008e00ff0a7b82 */ /* 0x000f620000000a00 */
[----:B-1----:R-:W-:-:S07]  /*0080*/  SHF.L.U32 R0, R0, 0x1, RZ ;  /* 0x0000000100007819 */ /* 0x002fce00000006ff */
[----:B------:R-:W1:Y:S01]  /*0090*/  LDC.64 R16, c[0x0][0x230] ;  /* 0x00008c00ff107b82 */ /* 0x000e620000000a00 */
[----:B---3--:R-:W-:Y:S02]  /*00a0*/  SHF.R.S32.HI R3, RZ, 0x16, R5 ;  /* 0x00000016ff037819 */ /* 0x008fe40000011405 */
[----:B------:R-:W-:Y:S02]  /*00b0*/  LOP3.LUT R0, R0, 0x1fe, RZ, 0xc0, !PT ;  /* 0x000001fe00007812 */ /* 0x000fe400078ec0ff */
[----:B------:R-:W-:Y:S02]  /*00c0*/  SGXT R3, R3, 0x1 ;  /* 0x000000010303781a */ /* 0x000fe40000000200 */
[----:B------:R-:W-:-:S04]  /*00d0*/  LEA R0, R5, R0, 0x9 ;  /* 0x0000000005007211 */ /* 0x000fc800078e48ff */
[----:B------:R-:W-:-:S04]  /*00e0*/  LEA.HI R3, R3, R0, RZ, 0x6 ;  /* 0x0000000003037211 */ /* 0x000fc800078f30ff */
[----:B------:R-:W-:-:S04]  /*00f0*/  LOP3.LUT R3, R3, 0xffffffc0, RZ, 0xc0, !PT ;  /* 0xffffffc003037812 */ /* 0x000fc800078ec0ff */
[----:B------:R-:W-:Y:S02]  /*0100*/  IADD3 R8, R0, -R3, RZ ;  /* 0x8000000300087210 */ /* 0x000fe40007ffe0ff */
[----:B------:R-:W3:Y:S03]  /*0110*/  LDC.64 R2, c[0x0][0x210] ;  /* 0x00008400ff027b82 */ /* 0x000ee60000000a00 */
[----:B--2---:R-:W-:-:S06]  /*0120*/  IMAD.WIDE R6, R8, 0x4, R6 ;  /* 0x0000000408067825 */ /* 0x004fcc00078e0206 */
[----:B------:R-:W2:Y:S01]  /*0130*/  LDG.E.EL.64 R6, desc[UR4][R6.64] ;  /* 0x0000000406067981 */ /* 0x000ea2000c2e1b00 */
[----:B----4-:R-:W-:-:S04]  /*0140*/  IMAD.WIDE R12, R8, 0x4, R12 ;  /* 0x00000004080c7825 */ /* 0x010fc800078e020c */
[C---:B-----5:R-:W-:Y:S02]  /*0150*/  IMAD.WIDE R14, R8.reuse, 0x4, R14 ;  /* 0x00000004080e7825 */ /* 0x060fe400078e020e */
[----:B------:R-:W4:Y:S02]  /*0160*/  LDG.E.EL.64 R12, desc[UR4][R12.64] ;  /* 0x000000040c0c7981 */ /* 0x000f24000c2e1b00 */
[----:B0-----:R-:W-:Y:S02]  /*0170*/  IMAD.WIDE R10, R8, 0x4, R10 ;  /* 0x00000004080a7825 */ /* 0x001fe400078e020a */
[----:B------:R-:W5:Y:S02]  /*0180*/  LDG.E.EL.64 R14, desc[UR4][R14.64] ;  /* 0x000000040e0e7981 */ /* 0x000f64000c2e1b00 */
[----:B---3--:R-:W-:Y:S02]  /*0190*/  IMAD.WIDE R2, R0, 0x4, R2 ;  /* 0x0000000400027825 */ /* 0x008fe400078e0202 */
[----:B------:R-:W3:Y:S04]  /*01a0*/  LDG.E.EL.64 R10, desc[UR4][R10.64] ;  /* 0x000000040a0a7981 */ /* 0x000ee8000c2e1b00 */
[----:B------:R-:W4:Y:S01]  /*01b0*/  LDG.E.64 R4, desc[UR4][R2.64] ;  /* 0x0000000402047981 */ /* 0x000f22000c1e1b00 */
[----:B-1----:R-:W-:-:S05]  /*01c0*/  IMAD.WIDE R16, R8, 0x4, R16 ;  /* 0x0000000408107825 */ /* 0x002fca00078e0210 */
[----:B------:R0:W3:Y:S02]  /*01d0*/  LDG.E.EL.64 R8, desc[UR4][R16.64] ;  /* 0x0000000410087981 */ /* 0x0000e4000c2e1b00 */
[----:B0-----:R-:W-:Y:S01]  /*01e0*/  HFMA2.MMA R16, -RZ, RZ, 1.625, 0 ;  /* 0x3e800000ff107435 */ /* 0x001fe200000001ff */
[----:B--2---:R-:W-:Y:S01]  /*01f0*/  FADD R6, R6, 9.9999997473787516356e-06 ;  /* 0x3727c5ac06067421 */ /* 0x004fe20000000000 */
[----:B------:R-:W-:-:S03]  /*0200*/  FADD R7, R7, 9.9999997473787516356e-06 ;  /* 0x3727c5ac07077421 */ /* 0x000fc60000000000 */
[----:B------:R-:W0:Y:S08]  /*0210*/  MUFU.SQRT R18, R6 ;  /* 0x0000000600127308 */ /* 0x000e300000002000 */
[----:B------:R1:W2:Y:S01]  /*0220*/  MUFU.SQRT R19, R7 ;  /* 0x0000000700137308 */ /* 0x0002a20000002000 */
[C---:B0-----:R-:W-:Y:S02]  /*0230*/  FSETP.GT.AND P0, PT, R18.reuse, 8.50705917302346158658e+37, PT ;  /* 0x7e8000001200780b */ /* 0x041fe40003f04000 */
[----:B------:R-:W-:Y:S01]  /*0240*/  FSETP.GEU.AND P2, PT, R18, 1.175494350822287508e-38, PT ;  /* 0x008000001200780b */ /* 0x000fe20003f4e000 */
[----:B-1----:R-:W0:Y:S01]  /*0250*/  LDC.64 R6, c[0x0][0x240] ;  /* 0x00009000ff067b82 */ /* 0x002e220000000a00 */
[----:B--2---:R-:W-:-:S02]  /*0260*/  FSETP.GT.AND P1, PT, R19, 8.50705917302346158658e+37, PT ;  /* 0x7e8000001300780b */ /* 0x004fc40003f24000 */
[----:B------:R-:W-:-:S07]  /*0270*/  FSETP.GEU.AND P3, PT, R19, 1.175494350822287508e-38, PT ;  /* 0x008000001300780b */ /* 0x000fce0003f6e000 */
[----:B------:R-:W-:-:S04]  /*0280*/  @P0 FMUL R18, R18, 0.25 ;  /* 0x3e80000012120820 */ /* 0x000fc80000400000 */
[----:B------:R-:W-:Y:S01]  /*0290*/  @!P2 FMUL R18, R18, 16777216 ;  /* 0x4b8000001212a820 */ /* 0x000fe20000400000 */
[----:B------:R-:W-:-:S04]  /*02a0*/  @P1 FMUL R19, R19, 0.25 ;  /* 0x3e80000013131820 */ /* 0x000fc80000400000 */
[----:B------:R-:W-:Y:S01]  /*02b0*/  @!P3 FMUL R19, R19, 16777216 ;  /* 0x4b8000001313b820 */ /* 0x000fe20000400000 */
[----:B------:R-:W1:Y:S01]  /*02c0*/  MUFU.RCP R18, R18 ;  /* 0x0000001200127308 */ /* 0x000e620000001000 */
[----:B------:R-:W-:-:S07]  /*02d0*/  FSEL R17, R16, 1, P0 ;  /* 0x3f80000010117808 */ /* 0x000fce0000000000 */
[----:B------:R-:W2:Y:S01]  /*02e0*/  MUFU.RCP R19, R19 ;  /* 0x0000001300137308 */ /* 0x000ea20000001000 */
[----:B------:R-:W-:Y:S01]  /*02f0*/  FSEL R16, R16, 1, P1 ;  /* 0x3f80000010107808 */ /* 0x000fe20000800000 */
[----:B------:R-:W-:Y:S01]  /*0300*/  @!P2 FMUL R17, R17, 16777216 ;  /* 0x4b8000001111a820 */ /* 0x000fe20000400000 */
[----:B----4-:R-:W-:Y:S01]  /*0310*/  FADD R4, R4, R12 ;  /* 0x0000000c04047221 */ /* 0x010fe20000000000 */
[----:B------:R-:W-:Y:S02]  /*0320*/  FADD R5, R5, R13 ;  /* 0x0000000d05057221 */ /* 0x000fe40000000000 */
[----:B------:R-:W-:Y:S01]  /*0330*/  @!P3 FMUL R16, R16, 16777216 ;  /* 0x4b8000001010b820 */ /* 0x000fe20000400000 */
[----:B-1----:R-:W-:Y:S01]  /*0340*/  FMUL R17, R18, R17 ;  /* 0x0000001112117220 */ /* 0x002fe20000400000 */
[----:B-----5:R-:W-:Y:S01]  /*0350*/  FADD R14, -R14, R4 ;  /* 0x000000040e0e7221 */ /* 0x020fe20000000100 */
[----:B------:R-:W-:Y:S01]  /*0360*/  FADD R15, -R15, R5 ;  /* 0x000000050f0f7221 */ /* 0x000fe20000000100 */
[----:B--2---:R-:W-:-:S02]  /*0370*/  FMUL R16, R19, R16 ;  /* 0x0000001013107220 */ /* 0x004fc40000400000 */
[----:B------:R-:W-:Y:S02]  /*0380*/  FMUL R17, R14, R17 ;  /* 0x000000110e117220 */ /* 0x000fe40000400000 */
[----:B------:R-:W-:Y:S02]  /*0390*/  FMUL R16, R15, R16 ;  /* 0x000000100f107220 */ /* 0x000fe40000400000 */
[----:B---3--:R-:W-:Y:S02]  /*03a0*/  FFMA R8, R8, R17, R10 ;  /* 0x0000001108087223 */ /* 0x008fe4000000000a */
[----:B------:R-:W-:-:S03]  /*03b0*/  FFMA R9, R9, R16, R11 ;  /* 0x0000001009097223 */ /* 0x000fc6000000000b */
[----:B------:R-:W-:Y:S02]  /*03c0*/  FSETP.GEU.AND P0, PT, R8, RZ, PT ;  /* 0x000000ff0800720b */ /* 0x000fe40003f0e000 */
[C---:B------:R-:W-:Y:S01]  /*03d0*/  FSETP.GEU.AND P1, PT, R9.reuse, RZ, PT ;  /* 0x000000ff0900720b */ /* 0x040fe20003f2e000 */
[----:B0-----:R-:W-:Y:S01]  /*03e0*/  IMAD.WIDE R6, R0, 0x4, R6 ;  /* 0x0000000400067825 */ /* 0x001fe200078e0206 */
[----:B------:R-:W-:Y:S02]  /*03f0*/  FSEL R8, R8, RZ, P0 ;  /* 0x000000ff08087208 */ /* 0x000fe40000000000 */
[----:B------:R-:W-:Y:S01]  /*0400*/  FSEL R9, R9, RZ, P1 ;  /* 0x000000ff09097208 */ /* 0x000fe20000800000 */
[----:B------:R-:W-:Y:S04]  /*0410*/  STG.E.64 desc[UR4][R2.64], R4 ;  /* 0x0000000402007986 */ /* 0x000fe8000c101b04 */
[----:B------:R-:W-:Y:S01]  /*0420*/  STG.E.64 desc[UR4][R6.64], R8 ;  /* 0x0000000806007986 */ /* 0x000fe2000c101b04 */
[----:B------:R-:W-:Y:S05]  /*0430*/  EXIT ;  /* 0x000000000000794d */ /* 0x000fea0003800000 */
.L_x_0:
[----:B------:R-:W-:-:S00]  /*0440*/  BRA `(.L_x_0) ;  /* 0xfffffffc00fc7947 */ /* 0x000fc0000383ffff */
[----:B------:R-:W-:-:S00]  /*0450*/  NOP ;  /* 0x0000000000007918 */ /* 0x000fc00000000000 */
        /* <DEDUP_REMOVED lines=10> */
.L_x_1:


//--------------------- .nv.global.init           --------------------------
	.section	.nv.global.init,"aw",@progbits
.nv.global.init:
	.type		_$_str,@object
	.size		_$_str,(_$_str_$_2 - _$_str)
_$_str:
        /*0000*/ 	.byte	0x5f, 0x5f, 0x43, 0x55, 0x44, 0x41, 0x5f, 0x46, 0x54, 0x5a, 0x00
	.type		_$_str_$_2,@object
	.size		_$_str_$_2,(.L_1 - _$_str_$_2)
_$_str_$_2:
        /*000b*/ 	.byte	0x5f, 0x5f, 0x43, 0x55, 0x44, 0x41, 0x5f, 0x50, 0x52, 0x45, 0x43, 0x5f, 0x53, 0x51, 0x52, 0x54
        /*001b*/ 	.byte	0x00
.L_1:


//--------------------- .nv.constant0.triton_poi_fused__native_batch_norm_legit_no_training_convolution_relu_5 --------------------------
	.section	.nv.constant0.triton_poi_fused__native_batch_norm_legit_no_training_convolution_relu_5,"a",@progbits
	.sectionflags	@""
	.align	4
.nv.constant0.triton_poi_fused__native_batch_norm_legit_no_training_convolution_relu_5:
	.zero		588
